	.headerflags	@"EF_CUDA_TEXMODE_UNIFIED EF_CUDA_64BIT_ADDRESS EF_CUDA_ACCELERATORS EF_CUDA_SM90 EF_CUDA_VIRTUAL_SM(EF_CUDA_SM90)"
	.elftype	@"ET_EXEC"


//--------------------- .nv.info                  --------------------------
	.section	.nv.info,"",@"SHT_CUDA_INFO"
	.align	4


	//----- nvinfo : EIATTR_REGCOUNT
	.align		4
        /*0000*/ 	.byte	0x04, 0x2f
        /*0002*/ 	.short	(.L_3 - .L_2)
	.align		4
.L_2:
        /*0004*/ 	.word	index@(triton_poi_fused__native_batch_norm_legit_no_training_28)
        /*0008*/ 	.word	0x0000001e


	//----- nvinfo : EIATTR_MIN_STACK_SIZE
	.align		4
.L_3:
        /*000c*/ 	.byte	0x04, 0x12
        /*000e*/ 	.short	(.L_5 - .L_4)
	.align		4
.L_4:
        /*0010*/ 	.word	index@(triton_poi_fused__native_batch_norm_legit_no_training_28)
        /*0014*/ 	.word	0x00000000


	//----- nvinfo : EIATTR_FRAME_SIZE
	.align		4
.L_5:
        /*0018*/ 	.byte	0x04, 0x11
        /*001a*/ 	.short	(.L_7 - .L_6)
	.align		4
.L_6:
        /*001c*/ 	.word	index@(triton_poi_fused__native_batch_norm_legit_no_training_28)
        /*0020*/ 	.word	0x00000000


	//----- nvinfo : EIATTR_MIN_STACK_SIZE
	.align		4
.L_7:
        /*0024*/ 	.byte	0x04, 0x12
        /*0026*/ 	.short	(.L_9 - .L_8)
	.align		4
.L_8:
        /*0028*/ 	.word	index@(triton_poi_fused__native_batch_norm_legit_no_training_28)
        /*002c*/ 	.word	0x00000000
.L_9:


//--------------------- .nv.info.triton_poi_fused__native_batch_norm_legit_no_training_28 --------------------------
	.section	.nv.info.triton_poi_fused__native_batch_norm_legit_no_training_28,"",@"SHT_CUDA_INFO"
	.sectionflags	@""
	.align	4


	//----- nvinfo : EIATTR_CUDA_API_VERSION
	.align		4
        /*0000*/ 	.byte	0x04, 0x37
        /*0002*/ 	.short	(.L_11 - .L_10)
.L_10:
        /*0004*/ 	.word	0x0000007c


	//----- nvinfo : EIATTR_KPARAM_INFO
	.align		4
.L_11:
        /*0008*/ 	.byte	0x04, 0x17
        /*000a*/ 	.short	(.L_13 - .L_12)
.L_12:
        /*000c*/ 	.word	0x00000000
        /*0010*/ 	.short	0x0006
        /*0012*/ 	.short	0x0030
        /*0014*/ 	.byte	0x00, 0xf0, 0x11, 0x00


	//----- nvinfo : EIATTR_KPARAM_INFO
	.align		4
.L_13:
        /*0018*/ 	.byte	0x04, 0x17
        /*001a*/ 	.short	(.L_15 - .L_14)
.L_14:
        /*001c*/ 	.word	0x00000000
        /*0020*/ 	.short	0x0005
        /*0022*/ 	.short	0x0028
        /*0024*/ 	.byte	0x00, 0xf4, 0x21, 0x00


	//----- nvinfo : EIATTR_KPARAM_INFO
	.align		4
.L_15:
        /*0028*/ 	.byte	0x04, 0x17
        /*002a*/ 	.short	(.L_17 - .L_16)
.L_16:
        /*002c*/ 	.word	0x00000000
        /*0030*/ 	.short	0x0004
        /*0032*/ 	.short	0x0020
        /*0034*/ 	.byte	0x00, 0xf4, 0x21, 0x00


	//----- nvinfo : EIATTR_KPARAM_INFO
	.align		4
.L_17:
        /*0038*/ 	.byte	0x04, 0x17
        /*003a*/ 	.short	(.L_19 - .L_18)
.L_18:
        /*003c*/ 	.word	0x00000000
        /*0040*/ 	.short	0x0003
        /*0042*/ 	.short	0x0018
        /*0044*/ 	.byte	0x00, 0xf4, 0x21, 0x00


	//----- nvinfo : EIATTR_KPARAM_INFO
	.align		4
.L_19:
        /*0048*/ 	.byte	0x04, 0x17
        /*004a*/ 	.short	(.L_21 - .L_20)
.L_20:
        /*004c*/ 	.word	0x00000000
        /*0050*/ 	.short	0x0002
        /*0052*/ 	.short	0x0010
        /*0054*/ 	.byte	0x00, 0xf4, 0x21, 0x00


	//----- nvinfo : EIATTR_KPARAM_INFO
	.align		4
.L_21:
        /*0058*/ 	.byte	0x04, 0x17
        /*005a*/ 	.short	(.L_23 - .L_22)
.L_22:
        /*005c*/ 	.word	0x00000000
        /*0060*/ 	.short	0x0001
        /*0062*/ 	.short	0x0008
        /*0064*/ 	.byte	0x00, 0xf4, 0x21, 0x00


	//----- nvinfo : EIATTR_KPARAM_INFO
	.align		4
.L_23:
        /*0068*/ 	.byte	0x04, 0x17
        /*006a*/ 	.short	(.L_25 - .L_24)
.L_24:
        /*006c*/ 	.word	0x00000000
        /*0070*/ 	.short	0x0000
        /*0072*/ 	.short	0x0000
        /*0074*/ 	.byte	0x00, 0xf4, 0x21, 0x00


	//----- nvinfo : EIATTR_SPARSE_MMA_MASK
	.align		4
.L_25:
        /*0078*/ 	.byte	0x03, 0x50
        /*007a*/ 	.short	0x0000


	//----- nvinfo : EIATTR_MAXREG_COUNT
	.align		4
        /*007c*/ 	.byte	0x03, 0x1b
        /*007e*/ 	.short	0x00ff


	//----- nvinfo : EIATTR_EXIT_INSTR_OFFSETS
	.align		4
        /*0080*/ 	.byte	0x04, 0x1c
        /*0082*/ 	.short	(.L_27 - .L_26)


	//   ....[0]....
.L_26:
        /*0084*/ 	.word	0x00000520


	//----- nvinfo : EIATTR_REQNTID
	.align		4
.L_27:
        /*0088*/ 	.byte	0x04, 0x10
        /*008a*/ 	.short	(.L_29 - .L_28)
.L_28:
        /*008c*/ 	.word	0x00000080
        /*0090*/ 	.word	0x00000001
        /*0094*/ 	.word	0x00000001


	//----- nvinfo : EIATTR_CBANK_PARAM_SIZE
	.align		4
.L_29:
        /*0098*/ 	.byte	0x03, 0x19
        /*009a*/ 	.short	0x0034


	//----- nvinfo : EIATTR_PARAM_CBANK
	.align		4
        /*009c*/ 	.byte	0x04, 0x0a
        /*009e*/ 	.short	(.L_31 - .L_30)
	.align		4
.L_30:
        /*00a0*/ 	.word	index@(.nv.constant0.triton_poi_fused__native_batch_norm_legit_no_training_28)
        /*00a4*/ 	.short	0x0210
        /*00a6*/ 	.short	0x0034


	//----- nvinfo : EIATTR_SW_WAR
	.align		4
.L_31:
        /*00a8*/ 	.byte	0x04, 0x36
        /*00aa*/ 	.short	(.L_33 - .L_32)
.L_32:
        /*00ac*/ 	.word	0x00000008
.L_33:


//--------------------- .nv.callgraph             --------------------------
	.section	.nv.callgraph,"",@"SHT_CUDA_CALLGRAPH"
	.align	4
	.sectionentsize	8
	.align		4
        /*0000*/ 	.word	0x00000000
	.align		4
        /*0004*/ 	.word	0xffffffff
	.align		4
        /*0008*/ 	.word	0x00000000
	.align		4
        /*000c*/ 	.word	0xfffffffe
	.align		4
        /*0010*/ 	.word	0x00000000
	.align		4
        /*0014*/ 	.word	0xfffffffd
	.align		4
        /*0018*/ 	.word	0x00000000
	.align		4
        /*001c*/ 	.word	0xfffffffc


//--------------------- .nv.constant4             --------------------------
	.section	.nv.constant4,"a",@progbits
	.align	8
	.align		8
.nv.constant4:
        /*0000*/ 	.dword	_$_str
	.align		8
        /*0008*/ 	.dword	_$_str_$_2


//--------------------- .text.triton_poi_fused__native_batch_norm_legit_no_training_28 --------------------------
	.section	.text.triton_poi_fused__native_batch_norm_legit_no_training_28,"ax",@progbits
	.align	128
        .global         triton_poi_fused__native_batch_norm_legit_no_training_28
        .type           triton_poi_fused__native_batch_norm_legit_no_training_28,@function
        .size           triton_poi_fused__native_batch_norm_legit_no_training_28,(.L_x_1 - triton_poi_fused__native_batch_norm_legit_no_training_28)
        .other          triton_poi_fused__native_batch_norm_legit_no_training_28,@"STO_CUDA_ENTRY STV_DEFAULT"
triton_poi_fused__native_batch_norm_legit_no_training_28:
.text.triton_poi_fused__native_batch_norm_legit_no_training_28:
[----:B------:R-:W-:Y:S01]  /*0000*/  LDC R1, c[0x0][0x28] ;  /* 0x00000a00ff017b82 */ /* 0x000fe20000000800 */
[----:B------:R-:W1:Y:S07]  /*0010*/  S2R R0, SR_TID.X ;  /* 0x0000000000007919 */ /* 0x000e6e0000002100 */
[----:B------:R-:W2:Y:S01]  /*0020*/  LDC.64 R20, c[0x0][0x220] ;  /* 0x00008800ff147b82 */ /* 0x000ea20000000a00 */
[----:B------:R-:W-:Y:S01]  /*0030*/  ULDC.64 UR4, c[0x0][0x208] ;  /* 0x0000820000047ab9 */ /* 0x000fe20000000a00 */
[----:B------:R-:W3:Y:S06]  /*0040*/  S2R R3, SR_CTAID.X ;  /* 0x0000000000037919 */ /* 0x000eec0000002500 */
[----:B------:R-:W4:Y:S08]  /*0050*/  LDC.64 R12, c[0x0][0x210] ;  /* 0x00008400ff0c7b82 */ /* 0x000f300000000a00 */
[----:B------:R-:W5:Y:S08]  /*0060*/  LDC.64 R16, c[0x0][0x218] ;  /* 0x00008600ff107b82 */ /* 0x000f700000000a00 */
[----:B------:R-:W5:Y:S01]  /*0070*/  LDC.64 R8, c[0x0][0x228] ;  /* 0x00008a00ff087b82 */ /* 0x000f620000000a00 */
[----:B-1----:R-:W-:-:S07]  /*0080*/  SHF.L.U32 R0, R0, 0x2, RZ ;  /* 0x0000000200007819 */ /* 0x002fce00000006ff */
[----:B------:R-:W1:Y:S01]  /*0090*/  LDC.64 R4, c[0x0][0x230] ;  /* 0x00008c00ff047b82 */ /* 0x000e620000000a00 */
[----:B------:R-:W-:-:S04]  /*00a0*/  LOP3.LUT R0, R0, 0x1fc, RZ, 0xc0, !PT ;  /* 0x000001fc00007812 */ /* 0x000fc800078ec0ff */
[----:B---3--:R-:W-:-:S05]  /*00b0*/  LEA R0, R3, R0, 0x9 ;  /* 0x0000000003007211 */ /* 0x008fca00078e48ff */
[----:B------:R-:W-:-:S05]  /*00c0*/  IMAD.HI R2, R0, 0x2aaaaaab, RZ ;  /* 0x2aaaaaab00027827 */ /* 0x000fca00078e02ff */
[----:B------:R-:W-:-:S04]  /*00d0*/  SHF.R.U32.HI R3, RZ, 0x1f, R2 ;  /* 0x0000001fff037819 */ /* 0x000fc80000011602 */
[----:B------:R-:W-:-:S05]  /*00e0*/  LEA.HI R3, R2, R3, RZ, 0x19 ;  /* 0x0000000302037211 */ /* 0x000fca00078fc8ff */
[----:B------:R-:W-:-:S04]  /*00f0*/  IMAD R2, R3, -0x300, R0 ;  /* 0xfffffd0003027824 */ /* 0x000fc800078e0200 */
[----:B--2---:R-:W-:-:S06]  /*0100*/  IMAD.WIDE R20, R2, 0x4, R20 ;  /* 0x0000000402147825 */ /* 0x004fcc00078e0214 */
[----:B------:R-:W2:Y:S01]  /*0110*/  LDG.E.EL.128 R20, desc[UR4][R20.64] ;  /* 0x0000000414147981 */ /* 0x000ea2000c2e1d00 */
[----:B----4-:R-:W-:-:S04]  /*0120*/  IMAD.WIDE R12, R0, 0x4, R12 ;  /* 0x00000004000c7825 */ /* 0x010fc800078e020c */
[C---:B-----5:R-:W-:Y:S02]  /*0130*/  IMAD.WIDE R16, R2.reuse, 0x4, R16 ;  /* 0x0000000402107825 */ /* 0x060fe400078e0210 */
[----:B------:R-:W3:Y:S04]  /*0140*/  LDG.E.128 R12, desc[UR4][R12.64] ;  /* 0x000000040c0c7981 */ /* 0x000ee8000c1e1d00 */
[----:B------:R-:W3:Y:S01]  /*0150*/  LDG.E.EL.128 R16, desc[UR4][R16.64] ;  /* 0x0000000410107981 */ /* 0x000ee2000c2e1d00 */
[----:B0-----:R-:W-:-:S04]  /*0160*/  IMAD.WIDE R8, R2, 0x4, R8 ;  /* 0x0000000402087825 */ /* 0x001fc800078e0208 */
[----:B-1----:R-:W-:Y:S02]  /*0170*/  IMAD.WIDE R4, R2, 0x4, R4 ;  /* 0x0000000402047825 */ /* 0x002fe400078e0204 */
[----:B------:R-:W4:Y:S01]  /*0180*/  LDG.E.EL.128 R8, desc[UR4][R8.64] ;  /* 0x0000000408087981 */ /* 0x000f22000c2e1d00 */
[----:B------:R-:W0:Y:S03]  /*0190*/  LDC.64 R2, c[0x0][0x238] ;  /* 0x00008e00ff027b82 */ /* 0x000e260000000a00 */
[----:B------:R-:W4:Y:S01]  /*01a0*/  LDG.E.EL.128 R4, desc[UR4][R4.64] ;  /* 0x0000000404047981 */ /* 0x000f22000c2e1d00 */
[----:B0-----:R-:W-:-:S04]  /*01b0*/  IMAD.WIDE R2, R0, 0x4, R2 ;  /* 0x0000000400027825 */ /* 0x001fc800078e0202 */
[----:B--2---:R-:W-:Y:S01]  /*01c0*/  FADD R20, R20, 9.9999997473787516356e-06 ;  /* 0x3727c5ac14147421 */ /* 0x004fe20000000000 */
[----:B------:R-:W-:Y:S01]  /*01d0*/  FADD R22, R22, 9.9999997473787516356e-06 ;  /* 0x3727c5ac16167421 */ /* 0x000fe20000000000 */
[----:B------:R-:W-:Y:S01]  /*01e0*/  FADD R23, R23, 9.9999997473787516356e-06 ;  /* 0x3727c5ac17177421 */ /* 0x000fe20000000000 */
[----:B------:R-:W-:Y:S01]  /*01f0*/  FADD R21, R21, 9.9999997473787516356e-06 ;  /* 0x3727c5ac15157421 */ /* 0x000fe20000000000 */
[----:B------:R0:W1:Y:S01]  /*0200*/  MUFU.SQRT R26, R20 ;  /* 0x00000014001a7308 */ /* 0x0000620000002000 */
[----:B---3--:R-:W-:-:S07]  /*0210*/  FADD R14, R14, -R18 ;  /* 0x800000120e0e7221 */ /* 0x008fce0000000000 */
[----:B------:R-:W2:Y:S01]  /*0220*/  MUFU.SQRT R24, R22 ;  /* 0x0000001600187308 */ /* 0x000ea20000002000 */
[----:B0-----:R-:W-:Y:S01]  /*0230*/  HFMA2.MMA R20, -RZ, RZ, 1.625, 0 ;  /* 0x3e800000ff147435 */ /* 0x001fe200000001ff */
[----:B------:R-:W-:Y:S01]  /*0240*/  FADD R13, R13, -R17 ;  /* 0x800000110d0d7221 */ /* 0x000fe20000000000 */
[----:B------:R-:W-:Y:S01]  /*0250*/  FADD R15, R15, -R19 ;  /* 0x800000130f0f7221 */ /* 0x000fe20000000000 */
[----:B------:R-:W-:Y:S01]  /*0260*/  FADD R12, R12, -R16 ;  /* 0x800000100c0c7221 */ /* 0x000fe20000000000 */
[----:B-1----:R-:W-:-:S03]  /*0270*/  FSETP.GT.AND P6, PT, R26, 8.50705917302346158658e+37, PT ;  /* 0x7e8000001a00780b */ /* 0x002fc60003fc4000 */
[----:B------:R-:W0:Y:S01]  /*0280*/  MUFU.SQRT R25, R23 ;  /* 0x0000001700197308 */ /* 0x000e220000002000 */
[----:B------:R-:W-:Y:S02]  /*0290*/  FSETP.GEU.AND P2, PT, R26, 1.175494350822287508e-38, PT ;  /* 0x008000001a00780b */ /* 0x000fe40003f4e000 */
[----:B--2---:R-:W-:-:S05]  /*02a0*/  FSETP.GT.AND P4, PT, R24, 8.50705917302346158658e+37, PT ;  /* 0x7e8000001800780b */ /* 0x004fca0003f84000 */
[----:B------:R1:W2:Y:S01]  /*02b0*/  MUFU.SQRT R27, R21 ;  /* 0x00000015001b7308 */ /* 0x0002a20000002000 */
[----:B------:R-:W-:Y:S02]  /*02c0*/  FSETP.GEU.AND P0, PT, R24, 1.175494350822287508e-38, PT ;  /* 0x008000001800780b */ /* 0x000fe40003f0e000 */
[----:B------:R-:W-:Y:S01]  /*02d0*/  FSEL R17, R20, 1, P4 ;  /* 0x3f80000014117808 */ /* 0x000fe20002000000 */
[----:B------:R-:W-:Y:S01]  /*02e0*/  @P6 FMUL R26, R26, 0.25 ;  /* 0x3e8000001a1a6820 */ /* 0x000fe20000400000 */
[----:B0-----:R-:W-:-:S03]  /*02f0*/  FSETP.GT.AND P3, PT, R25, 8.50705917302346158658e+37, PT ;  /* 0x7e8000001900780b */ /* 0x001fc60003f64000 */
[----:B------:R-:W-:Y:S01]  /*0300*/  @!P2 FMUL R26, R26, 16777216 ;  /* 0x4b8000001a1aa820 */ /* 0x000fe20000400000 */
[----:B-1----:R-:W-:Y:S02]  /*0310*/  FSEL R21, R20, 1, P6 ;  /* 0x3f80000014157808 */ /* 0x002fe40003000000 */
[----:B------:R-:W-:Y:S01]  /*0320*/  FSETP.GEU.AND P6, PT, R25, 1.175494350822287508e-38, PT ;  /* 0x008000001900780b */ /* 0x000fe20003fce000 */
[----:B------:R-:W-:Y:S01]  /*0330*/  @P4 FMUL R24, R24, 0.25 ;  /* 0x3e80000018184820 */ /* 0x000fe20000400000 */
[----:B------:R-:W0:Y:S01]  /*0340*/  MUFU.RCP R22, R26 ;  /* 0x0000001a00167308 */ /* 0x000e220000001000 */
[----:B------:R-:W-:Y:S01]  /*0350*/  @!P2 FMUL R21, R21, 16777216 ;  /* 0x4b8000001515a820 */ /* 0x000fe20000400000 */
[C---:B--2---:R-:W-:Y:S01]  /*0360*/  FSETP.GT.AND P5, PT, R27.reuse, 8.50705917302346158658e+37, PT ;  /* 0x7e8000001b00780b */ /* 0x044fe20003fa4000 */
[----:B------:R-:W-:Y:S01]  /*0370*/  @!P0 FMUL R24, R24, 16777216 ;  /* 0x4b80000018188820 */ /* 0x000fe20000400000 */
[----:B------:R-:W-:Y:S01]  /*0380*/  FSETP.GEU.AND P1, PT, R27, 1.175494350822287508e-38, PT ;  /* 0x008000001b00780b */ /* 0x000fe20003f2e000 */
[----:B------:R-:W-:Y:S01]  /*0390*/  @!P0 FMUL R17, R17, 16777216 ;  /* 0x4b80000011118820 */ /* 0x000fe20000400000 */
[C---:B------:R-:W-:Y:S01]  /*03a0*/  FSEL R18, R20.reuse, 1, P5 ;  /* 0x3f80000014127808 */ /* 0x040fe20002800000 */
[----:B------:R-:W-:Y:S01]  /*03b0*/  @P3 FMUL R25, R25, 0.25 ;  /* 0x3e80000019193820 */ /* 0x000fe20000400000 */
[----:B------:R-:W-:Y:S01]  /*03c0*/  FSEL R20, R20, 1, P3 ;  /* 0x3f80000014147808 */ /* 0x000fe20001800000 */
[----:B------:R-:W1:Y:S02]  /*03d0*/  MUFU.RCP R24, R24 ;  /* 0x0000001800187308 */ /* 0x000e640000001000 */
[----:B------:R-:W-:-:S02]  /*03e0*/  @!P6 FMUL R25, R25, 16777216 ;  /* 0x4b8000001919e820 */ /* 0x000fc40000400000 */
[----:B------:R-:W-:Y:S02]  /*03f0*/  @!P6 FMUL R20, R20, 16777216 ;  /* 0x4b8000001414e820 */ /* 0x000fe40000400000 */
[----:B------:R-:W-:Y:S01]  /*0400*/  @P5 FMUL R27, R27, 0.25 ;  /* 0x3e8000001b1b5820 */ /* 0x000fe20000400000 */
[----:B0-----:R-:W-:Y:S01]  /*0410*/  FMUL R21, R22, R21 ;  /* 0x0000001516157220 */ /* 0x001fe20000400000 */
[----:B------:R-:W0:Y:S01]  /*0420*/  MUFU.RCP R25, R25 ;  /* 0x0000001900197308 */ /* 0x000e220000001000 */
[----:B------:R-:W-:Y:S01]  /*0430*/  @!P1 FMUL R18, R18, 16777216 ;  /* 0x4b80000012129820 */ /* 0x000fe20000400000 */
[----:B------:R-:W-:Y:S01]  /*0440*/  @!P1 FMUL R27, R27, 16777216 ;  /* 0x4b8000001b1b9820 */ /* 0x000fe20000400000 */
[----:B------:R-:W-:Y:S01]  /*0450*/  FMUL R21, R12, R21 ;  /* 0x000000150c157220 */ /* 0x000fe20000400000 */
[----:B-1----:R-:W-:-:S04]  /*0460*/  FMUL R17, R24, R17 ;  /* 0x0000001118117220 */ /* 0x002fc80000400000 */
[----:B------:R-:W1:Y:S01]  /*0470*/  MUFU.RCP R23, R27 ;  /* 0x0000001b00177308 */ /* 0x000e620000001000 */
[----:B----4-:R-:W-:Y:S01]  /*0480*/  FFMA R4, R8, R21, R4 ;  /* 0x0000001508047223 */ /* 0x010fe20000000004 */
[----:B------:R-:W-:Y:S01]  /*0490*/  FMUL R17, R14, R17 ;  /* 0x000000110e117220 */ /* 0x000fe20000400000 */
[----:B0-----:R-:W-:-:S03]  /*04a0*/  FMUL R20, R25, R20 ;  /* 0x0000001419147220 */ /* 0x001fc60000400000 */
[----:B------:R-:W-:Y:S01]  /*04b0*/  FFMA R6, R10, R17, R6 ;  /* 0x000000110a067223 */ /* 0x000fe20000000006 */
[----:B------:R-:W-:Y:S01]  /*04c0*/  FMUL R20, R15, R20 ;  /* 0x000000140f147220 */ /* 0x000fe20000400000 */
[----:B-1----:R-:W-:-:S03]  /*04d0*/  FMUL R18, R23, R18 ;  /* 0x0000001217127220 */ /* 0x002fc60000400000 */
[----:B------:R-:W-:Y:S01]  /*04e0*/  FFMA R7, R11, R20, R7 ;  /* 0x000000140b077223 */ /* 0x000fe20000000007 */
[----:B------:R-:W-:-:S04]  /*04f0*/  FMUL R18, R13, R18 ;  /* 0x000000120d127220 */ /* 0x000fc80000400000 */
[----:B------:R-:W-:-:S05]  /*0500*/  FFMA R5, R9, R18, R5 ;  /* 0x0000001209057223 */ /* 0x000fca0000000005 */
[----:B------:R-:W-:Y:S01]  /*0510*/  STG.E.128 desc[UR4][R2.64], R4 ;  /* 0x0000000402007986 */ /* 0x000fe2000c101d04 */
[----:B------:R-:W-:Y:S05]  /*0520*/  EXIT ;  /* 0x000000000000794d */ /* 0x000fea0003800000 */
.L_x_0:
[----:B------:R-:W-:-:S00]  /*0530*/  BRA `(.L_x_0) ;  /* 0xfffffffc00fc7947 */ /* 0x000fc0000383ffff */
[----:B------:R-:W-:-:S00]  /*0540*/  NOP ;  /* 0x0000000000007918 */ /* 0x000fc00000000000 */
        /* <DEDUP_REMOVED lines=11> */
.L_x_1:


//--------------------- .nv.global.init           --------------------------
	.section	.nv.global.init,"aw",@progbits
.nv.global.init:
	.type		_$_str,@object
	.size		_$_str,(_$_str_$_2 - _$_str)
_$_str:
        /*0000*/ 	.byte	0x5f, 0x5f, 0x43, 0x55, 0x44, 0x41, 0x5f, 0x46, 0x54, 0x5a, 0x00
	.type		_$_str_$_2,@object
	.size		_$_str_$_2,(.L_1 - _$_str_$_2)
_$_str_$_2:
        /*000b*/ 	.byte	0x5f, 0x5f, 0x43, 0x55, 0x44, 0x41, 0x5f, 0x50, 0x52, 0x45, 0x43, 0x5f, 0x53, 0x51, 0x52, 0x54
        /*001b*/ 	.byte	0x00
.L_1:


//--------------------- .nv.constant0.triton_poi_fused__native_batch_norm_legit_no_training_28 --------------------------
	.section	.nv.constant0.triton_poi_fused__native_batch_norm_legit_no_training_28,"a",@progbits
	.sectionflags	@""
	.align	4
.nv.constant0.triton_poi_fused__native_batch_norm_legit_no_training_28:
	.zero		580
